	.headerflags	@"EF_CUDA_TEXMODE_UNIFIED EF_CUDA_64BIT_ADDRESS EF_CUDA_ACCELERATORS EF_CUDA_SM90 EF_CUDA_VIRTUAL_SM(EF_CUDA_SM90)"
	.elftype	@"ET_EXEC"


//--------------------- .nv.info                  --------------------------
	.section	.nv.info,"",@"SHT_CUDA_INFO"
	.align	4


	//----- nvinfo : EIATTR_REGCOUNT
	.align		4
        /*0000*/ 	.byte	0x04, 0x2f
        /*0002*/ 	.short	(.L_3 - .L_2)
	.align		4
.L_2:
        /*0004*/ 	.word	index@(triton_poi_fused__native_batch_norm_legit_no_training_hardtanh_hardtanh_backward_21)
        /*0008*/ 	.word	0x00000010


	//----- nvinfo : EIATTR_MIN_STACK_SIZE
	.align		4
.L_3:
        /*000c*/ 	.byte	0x04, 0x12
        /*000e*/ 	.short	(.L_5 - .L_4)
	.align		4
.L_4:
        /*0010*/ 	.word	index@(triton_poi_fused__native_batch_norm_legit_no_training_hardtanh_hardtanh_backward_21)
        /*0014*/ 	.word	0x00000000


	//----- nvinfo : EIATTR_FRAME_SIZE
	.align		4
.L_5:
        /*0018*/ 	.byte	0x04, 0x11
        /*001a*/ 	.short	(.L_7 - .L_6)
	.align		4
.L_6:
        /*001c*/ 	.word	index@(triton_poi_fused__native_batch_norm_legit_no_training_hardtanh_hardtanh_backward_21)
        /*0020*/ 	.word	0x00000000


	//----- nvinfo : EIATTR_MIN_STACK_SIZE
	.align		4
.L_7:
        /*0024*/ 	.byte	0x04, 0x12
        /*0026*/ 	.short	(.L_9 - .L_8)
	.align		4
.L_8:
        /*0028*/ 	.word	index@(triton_poi_fused__native_batch_norm_legit_no_training_hardtanh_hardtanh_backward_21)
        /*002c*/ 	.word	0x00000000
.L_9:


//--------------------- .nv.info.triton_poi_fused__native_batch_norm_legit_no_training_hardtanh_hardtanh_backward_21 --------------------------
	.section	.nv.info.triton_poi_fused__native_batch_norm_legit_no_training_hardtanh_hardtanh_backward_21,"",@"SHT_CUDA_INFO"
	.sectionflags	@""
	.align	4


	//----- nvinfo : EIATTR_CUDA_API_VERSION
	.align		4
        /*0000*/ 	.byte	0x04, 0x37
        /*0002*/ 	.short	(.L_11 - .L_10)
.L_10:
        /*0004*/ 	.word	0x0000007c


	//----- nvinfo : EIATTR_KPARAM_INFO
	.align		4
.L_11:
        /*0008*/ 	.byte	0x04, 0x17
        /*000a*/ 	.short	(.L_13 - .L_12)
.L_12:
        /*000c*/ 	.word	0x00000000
        /*0010*/ 	.short	0x0007
        /*0012*/ 	.short	0x0038
        /*0014*/ 	.byte	0x00, 0xf0, 0x11, 0x00


	//----- nvinfo : EIATTR_KPARAM_INFO
	.align		4
.L_13:
        /*0018*/ 	.byte	0x04, 0x17
        /*001a*/ 	.short	(.L_15 - .L_14)
.L_14:
        /*001c*/ 	.word	0x00000000
        /*0020*/ 	.short	0x0006
        /*0022*/ 	.short	0x0030
        /*0024*/ 	.byte	0x00, 0xf4, 0x21, 0x00


	//----- nvinfo : EIATTR_KPARAM_INFO
	.align		4
.L_15:
        /*0028*/ 	.byte	0x04, 0x17
        /*002a*/ 	.short	(.L_17 - .L_16)
.L_16:
        /*002c*/ 	.word	0x00000000
        /*0030*/ 	.short	0x0005
        /*0032*/ 	.short	0x0028
        /*0034*/ 	.byte	0x00, 0xf4, 0x21, 0x00


	//----- nvinfo : EIATTR_KPARAM_INFO
	.align		4
.L_17:
        /*0038*/ 	.byte	0x04, 0x17
        /*003a*/ 	.short	(.L_19 - .L_18)
.L_18:
        /*003c*/ 	.word	0x00000000
        /*0040*/ 	.short	0x0004
        /*0042*/ 	.short	0x0020
        /*0044*/ 	.byte	0x00, 0xf4, 0x21, 0x00


	//----- nvinfo : EIATTR_KPARAM_INFO
	.align		4
.L_19:
        /*0048*/ 	.byte	0x04, 0x17
        /*004a*/ 	.short	(.L_21 - .L_20)
.L_20:
        /*004c*/ 	.word	0x00000000
        /*0050*/ 	.short	0x0003
        /*0052*/ 	.short	0x0018
        /*0054*/ 	.byte	0x00, 0xf4, 0x21, 0x00


	//----- nvinfo : EIATTR_KPARAM_INFO
	.align		4
.L_21:
        /*0058*/ 	.byte	0x04, 0x17
        /*005a*/ 	.short	(.L_23 - .L_22)
.L_22:
        /*005c*/ 	.word	0x00000000
        /*0060*/ 	.short	0x0002
        /*0062*/ 	.short	0x0010
        /*0064*/ 	.byte	0x00, 0xf4, 0x21, 0x00


	//----- nvinfo : EIATTR_KPARAM_INFO
	.align		4
.L_23:
        /*0068*/ 	.byte	0x04, 0x17
        /*006a*/ 	.short	(.L_25 - .L_24)
.L_24:
        /*006c*/ 	.word	0x00000000
        /*0070*/ 	.short	0x0001
        /*0072*/ 	.short	0x0008
        /*0074*/ 	.byte	0x00, 0xf4, 0x21, 0x00


	//----- nvinfo : EIATTR_KPARAM_INFO
	.align		4
.L_25:
        /*0078*/ 	.byte	0x04, 0x17
        /*007a*/ 	.short	(.L_27 - .L_26)
.L_26:
        /*007c*/ 	.word	0x00000000
        /*0080*/ 	.short	0x0000
        /*0082*/ 	.short	0x0000
        /*0084*/ 	.byte	0x00, 0xf4, 0x21, 0x00


	//----- nvinfo : EIATTR_SPARSE_MMA_MASK
	.align		4
.L_27:
        /*0088*/ 	.byte	0x03, 0x50
        /*008a*/ 	.short	0x0000


	//----- nvinfo : EIATTR_MAXREG_COUNT
	.align		4
        /*008c*/ 	.byte	0x03, 0x1b
        /*008e*/ 	.short	0x00ff


	//----- nvinfo : EIATTR_EXIT_INSTR_OFFSETS
	.align		4
        /*0090*/ 	.byte	0x04, 0x1c
        /*0092*/ 	.short	(.L_29 - .L_28)


	//   ....[0]....
.L_28:
        /*0094*/ 	.word	0x00000440


	//----- nvinfo : EIATTR_REQNTID
	.align		4
.L_29:
        /*0098*/ 	.byte	0x04, 0x10
        /*009a*/ 	.short	(.L_31 - .L_30)
.L_30:
        /*009c*/ 	.word	0x00000100
        /*00a0*/ 	.word	0x00000001
        /*00a4*/ 	.word	0x00000001


	//----- nvinfo : EIATTR_CBANK_PARAM_SIZE
	.align		4
.L_31:
        /*00a8*/ 	.byte	0x03, 0x19
        /*00aa*/ 	.short	0x003c


	//----- nvinfo : EIATTR_PARAM_CBANK
	.align		4
        /*00ac*/ 	.byte	0x04, 0x0a
        /*00ae*/ 	.short	(.L_33 - .L_32)
	.align		4
.L_32:
        /*00b0*/ 	.word	index@(.nv.constant0.triton_poi_fused__native_batch_norm_legit_no_training_hardtanh_hardtanh_backward_21)
        /*00b4*/ 	.short	0x0210
        /*00b6*/ 	.short	0x003c


	//----- nvinfo : EIATTR_SW_WAR
	.align		4
.L_33:
        /*00b8*/ 	.byte	0x04, 0x36
        /*00ba*/ 	.short	(.L_35 - .L_34)
.L_34:
        /*00bc*/ 	.word	0x00000008
.L_35:


//--------------------- .nv.callgraph             --------------------------
	.section	.nv.callgraph,"",@"SHT_CUDA_CALLGRAPH"
	.align	4
	.sectionentsize	8
	.align		4
        /*0000*/ 	.word	0x00000000
	.align		4
        /*0004*/ 	.word	0xffffffff
	.align		4
        /*0008*/ 	.word	0x00000000
	.align		4
        /*000c*/ 	.word	0xfffffffe
	.align		4
        /*0010*/ 	.word	0x00000000
	.align		4
        /*0014*/ 	.word	0xfffffffd
	.align		4
        /*0018*/ 	.word	0x00000000
	.align		4
        /*001c*/ 	.word	0xfffffffc


//--------------------- .nv.constant4             --------------------------
	.section	.nv.constant4,"a",@progbits
	.align	8
	.align		8
.nv.constant4:
        /*0000*/ 	.dword	_$_str
	.align		8
        /*0008*/ 	.dword	_$_str_$_2


//--------------------- .text.triton_poi_fused__native_batch_norm_legit_no_training_hardtanh_hardtanh_backward_21 --------------------------
	.section	.text.triton_poi_fused__native_batch_norm_legit_no_training_hardtanh_hardtanh_backward_21,"ax",@progbits
	.align	128
        .global         triton_poi_fused__native_batch_norm_legit_no_training_hardtanh_hardtanh_backward_21
        .type           triton_poi_fused__native_batch_norm_legit_no_training_hardtanh_hardtanh_backward_21,@function
        .size           triton_poi_fused__native_batch_norm_legit_no_training_hardtanh_hardtanh_backward_21,(.L_x_1 - triton_poi_fused__native_batch_norm_legit_no_training_hardtanh_hardtanh_backward_21)
        .other          triton_poi_fused__native_batch_norm_legit_no_training_hardtanh_hardtanh_backward_21,@"STO_CUDA_ENTRY STV_DEFAULT"
triton_poi_fused__native_batch_norm_legit_no_training_hardtanh_hardtanh_backward_21:
.text.triton_poi_fused__native_batch_norm_legit_no_training_hardtanh_hardtanh_backward_21:
[----:B------:R-:W-:Y:S01]  /*0000*/  LDC R1, c[0x0][0x28] ;  /* 0x00000a00ff017b82 */ /* 0x000fe20000000800 */
[----:B------:R-:W1:Y:S07]  /*0010*/  S2R R0, SR_TID.X ;  /* 0x0000000000007919 */ /* 0x000e6e0000002100 */
[----:B------:R-:W2:Y:S01]  /*0020*/  LDC.64 R6, c[0x0][0x220] ;  /* 0x00008800ff067b82 */ /* 0x000ea20000000a00 */
[----:B------:R-:W-:Y:S01]  /*0030*/  ULDC.64 UR4, c[0x0][0x208] ;  /* 0x0000820000047ab9 */ /* 0x000fe20000000a00 */
[----:B------:R-:W3:Y:S06]  /*0040*/  S2R R5, SR_CTAID.X ;  /* 0x0000000000057919 */ /* 0x000eec0000002500 */
[----:B------:R-:W4:Y:S08]  /*0050*/  LDC.64 R8, c[0x0][0x228] ;  /* 0x00008a00ff087b82 */ /* 0x000f300000000a00 */
[----:B------:R-:W5:Y:S01]  /*0060*/  LDC.64 R10, c[0x0][0x230] ;  /* 0x00008c00ff0a7b82 */ /* 0x000f620000000a00 */
[----:B------:R-:W-:Y:S01]  /*0070*/  IMAD.MOV.U32 R12, RZ, RZ, 0x3e800000 ;  /* 0x3e800000ff0c7424 */ /* 0x000fe200078e00ff */
[----:B------:R-:W-:Y:S01]  /*0080*/  ULDC.64 UR6, c[0x0][0x240] ;  /* 0x0000900000067ab9 */ /* 0x000fe20000000a00 */
[----:B-1----:R-:W-:Y:S01]  /*0090*/  IMAD.SHL.U32 R0, R0, 0x2, RZ ;  /* 0x0000000200007824 */ /* 0x002fe200078e00ff */
[----:B---3--:R-:W-:-:S04]  /*00a0*/  SHF.R.S32.HI R3, RZ, 0x16, R5 ;  /* 0x00000016ff037819 */ /* 0x008fc80000011405 */
[----:B------:R-:W-:Y:S02]  /*00b0*/  LOP3.LUT R0, R0, 0x1fe, RZ, 0xc0, !PT ;  /* 0x000001fe00007812 */ /* 0x000fe400078ec0ff */
[----:B------:R-:W-:-:S03]  /*00c0*/  SGXT R3, R3, 0x1 ;  /* 0x000000010303781a */ /* 0x000fc60000000200 */
[----:B------:R-:W-:Y:S02]  /*00d0*/  IMAD R0, R5, 0x200, R0 ;  /* 0x0000020005007824 */ /* 0x000fe400078e0200 */
[----:B------:R-:W1:Y:S03]  /*00e0*/  LDC.64 R4, c[0x0][0x218] ;  /* 0x00008600ff047b82 */ /* 0x000e660000000a00 */
[----:B------:R-:W-:-:S04]  /*00f0*/  LEA.HI R3, R3, R0, RZ, 0x8 ;  /* 0x0000000003037211 */ /* 0x000fc800078f40ff */
[----:B------:R-:W-:-:S04]  /*0100*/  SHF.R.S32.HI R3, RZ, 0x8, R3 ;  /* 0x00000008ff037819 */ /* 0x000fc80000011403 */
[----:B------:R-:W-:-:S04]  /*0110*/  LEA.HI R2, R3, R3, RZ, 0x7 ;  /* 0x0000000303027211 */ /* 0x000fc800078f38ff */
[----:B------:R-:W-:-:S05]  /*0120*/  LOP3.LUT R2, R2, 0xffffff80, RZ, 0xc0, !PT ;  /* 0xffffff8002027812 */ /* 0x000fca00078ec0ff */
[----:B------:R-:W-:Y:S02]  /*0130*/  IMAD.IADD R13, R3, 0x1, -R2 ;  /* 0x00000001030d7824 */ /* 0x000fe400078e0a02 */
[----:B------:R-:W3:Y:S02]  /*0140*/  LDC.64 R2, c[0x0][0x210] ;  /* 0x00008400ff027b82 */ /* 0x000ee40000000a00 */
[----:B--2---:R-:W-:-:S06]  /*0150*/  IMAD.WIDE R6, R13, 0x4, R6 ;  /* 0x000000040d067825 */ /* 0x004fcc00078e0206 */
[----:B------:R-:W2:Y:S01]  /*0160*/  LDG.E.EL R6, desc[UR4][R6.64] ;  /* 0x0000000406067981 */ /* 0x000ea2000c2e1900 */
[----:B-1----:R-:W-:-:S06]  /*0170*/  IMAD.WIDE R4, R13, 0x4, R4 ;  /* 0x000000040d047825 */ /* 0x002fcc00078e0204 */
[----:B------:R-:W2:Y:S01]  /*0180*/  LDG.E.EL R4, desc[UR4][R4.64] ;  /* 0x0000000404047981 */ /* 0x000ea2000c2e1900 */
[----:B---3--:R-:W-:-:S06]  /*0190*/  IMAD.WIDE R2, R0, 0x4, R2 ;  /* 0x0000000400027825 */ /* 0x008fcc00078e0202 */
[----:B------:R-:W3:Y:S01]  /*01a0*/  LDG.E.64 R2, desc[UR4][R2.64] ;  /* 0x0000000402027981 */ /* 0x000ee2000c1e1b00 */
[----:B----4-:R-:W-:-:S04]  /*01b0*/  IMAD.WIDE R8, R13, 0x4, R8 ;  /* 0x000000040d087825 */ /* 0x010fc800078e0208 */
[----:B-----5:R-:W-:Y:S02]  /*01c0*/  IMAD.WIDE R10, R13, 0x4, R10 ;  /* 0x000000040d0a7825 */ /* 0x020fe400078e020a */
[----:B------:R-:W4:Y:S04]  /*01d0*/  LDG.E.EL R8, desc[UR4][R8.64] ;  /* 0x0000000408087981 */ /* 0x000f28000c2e1900 */
[----:B------:R-:W4:Y:S01]  /*01e0*/  LDG.E.EL R11, desc[UR4][R10.64] ;  /* 0x000000040a0b7981 */ /* 0x000f22000c2e1900 */
[----:B--2---:R-:W-:-:S04]  /*01f0*/  FADD R6, R6, 9.9999997473787516356e-06 ;  /* 0x3727c5ac06067421 */ /* 0x004fc80000000000 */
[----:B------:R-:W1:Y:S02]  /*0200*/  MUFU.SQRT R7, R6 ;  /* 0x0000000600077308 */ /* 0x000e640000002000 */
[C---:B-1----:R-:W-:Y:S02]  /*0210*/  FSETP.GT.AND P0, PT, R7.reuse, 8.50705917302346158658e+37, PT ;  /* 0x7e8000000700780b */ /* 0x042fe40003f04000 */
[----:B------:R-:W-:-:S11]  /*0220*/  FSETP.GEU.AND P1, PT, R7, 1.175494350822287508e-38, PT ;  /* 0x008000000700780b */ /* 0x000fd60003f2e000 */
[----:B------:R-:W-:-:S04]  /*0230*/  @P0 FMUL R7, R7, 0.25 ;  /* 0x3e80000007070820 */ /* 0x000fc80000400000 */
[----:B------:R-:W-:-:S06]  /*0240*/  @!P1 FMUL R7, R7, 16777216 ;  /* 0x4b80000007079820 */ /* 0x000fcc0000400000 */
[----:B------:R-:W1:Y:S01]  /*0250*/  MUFU.RCP R7, R7 ;  /* 0x0000000700077308 */ /* 0x000e620000001000 */
[----:B------:R-:W-:Y:S01]  /*0260*/  FSEL R12, R12, 1, P0 ;  /* 0x3f8000000c0c7808 */ /* 0x000fe20000000000 */
[----:B---3--:R-:W-:-:S04]  /*0270*/  FADD R5, R2, -R4 ;  /* 0x8000000402057221 */ /* 0x008fc80000000000 */
[----:B------:R-:W-:Y:S01]  /*0280*/  @!P1 FMUL R12, R12, 16777216 ;  /* 0x4b8000000c0c9820 */ /* 0x000fe20000400000 */
[----:B------:R-:W-:Y:S02]  /*0290*/  FADD R4, R3, -R4 ;  /* 0x8000000403047221 */ /* 0x000fe40000000000 */
[----:B------:R-:W2:Y:S01]  /*02a0*/  LDC.64 R2, c[0x0][0x238] ;  /* 0x00008e00ff027b82 */ /* 0x000ea20000000a00 */
[----:B-1----:R-:W-:-:S04]  /*02b0*/  FMUL R12, R7, R12 ;  /* 0x0000000c070c7220 */ /* 0x002fc80000400000 */
[-C--:B------:R-:W-:Y:S01]  /*02c0*/  FMUL R5, R5, R12.reuse ;  /* 0x0000000c05057220 */ /* 0x080fe20000400000 */
[----:B------:R-:W-:-:S03]  /*02d0*/  FMUL R4, R4, R12 ;  /* 0x0000000c04047220 */ /* 0x000fc60000400000 */
[C-C-:B----4-:R-:W-:Y:S01]  /*02e0*/  FFMA R5, R8.reuse, R5, R11.reuse ;  /* 0x0000000508057223 */ /* 0x150fe2000000000b */
[----:B------:R-:W-:-:S04]  /*02f0*/  FFMA R4, R8, R4, R11 ;  /* 0x0000000408047223 */ /* 0x000fc8000000000b */
[C---:B------:R-:W-:Y:S02]  /*0300*/  FSETP.GTU.AND P0, PT, R5.reuse, RZ, PT ;  /* 0x000000ff0500720b */ /* 0x040fe40003f0c000 */
[C---:B------:R-:W-:Y:S02]  /*0310*/  FSETP.GTU.AND P1, PT, R4.reuse, RZ, PT ;  /* 0x000000ff0400720b */ /* 0x040fe40003f2c000 */
[----:B------:R-:W-:Y:S02]  /*0320*/  FSEL R6, R5, RZ, P0 ;  /* 0x000000ff05067208 */ /* 0x000fe40000000000 */
[----:B------:R-:W-:Y:S02]  /*0330*/  FSEL R7, R4, RZ, P1 ;  /* 0x000000ff04077208 */ /* 0x000fe40000800000 */
[----:B------:R-:W-:Y:S02]  /*0340*/  FSETP.GEU.AND P3, PT, R6, 6, PT ;  /* 0x40c000000600780b */ /* 0x000fe40003f6e000 */
[----:B------:R-:W-:-:S02]  /*0350*/  FSETP.GEU.AND P2, PT, R7, 6, PT ;  /* 0x40c000000700780b */ /* 0x000fc40003f4e000 */
[----:B------:R-:W-:Y:S02]  /*0360*/  FSETP.GE.OR P0, PT, R5, 6, !P0 ;  /* 0x40c000000500780b */ /* 0x000fe40004706400 */
[----:B------:R-:W-:Y:S02]  /*0370*/  FSETP.GE.OR P1, PT, R4, 6, !P1 ;  /* 0x40c000000400780b */ /* 0x000fe40004f26400 */
[----:B------:R-:W-:Y:S02]  /*0380*/  FSETP.NAN.AND P4, PT, R6, R6, PT ;  /* 0x000000060600720b */ /* 0x000fe40003f88000 */
[----:B------:R-:W-:Y:S02]  /*0390*/  FSETP.NAN.AND P5, PT, R7, R7, PT ;  /* 0x000000070700720b */ /* 0x000fe40003fa8000 */
[----:B------:R-:W-:Y:S02]  /*03a0*/  SEL R8, RZ, 0x1, !P0 ;  /* 0x00000001ff087807 */ /* 0x000fe40004000000 */
[----:B------:R-:W-:-:S02]  /*03b0*/  SEL R9, RZ, 0x100, !P1 ;  /* 0x00000100ff097807 */ /* 0x000fc40004800000 */
[----:B------:R-:W-:Y:S01]  /*03c0*/  IADD3 R4, P6, R0, UR6, RZ ;  /* 0x0000000600047c10 */ /* 0x000fe2000ffde0ff */
[----:B--2---:R-:W-:Y:S01]  /*03d0*/  IMAD.WIDE R2, R0, 0x4, R2 ;  /* 0x0000000400027825 */ /* 0x004fe200078e0202 */
[----:B------:R-:W-:Y:S02]  /*03e0*/  @P3 SEL R6, R6, 0x40c00000, P4 ;  /* 0x40c0000006063807 */ /* 0x000fe40002000000 */
[----:B------:R-:W-:Y:S01]  /*03f0*/  @P2 SEL R7, R7, 0x40c00000, P5 ;  /* 0x40c0000007072807 */ /* 0x000fe20002800000 */
[----:B------:R-:W-:Y:S01]  /*0400*/  IMAD.IADD R9, R8, 0x1, R9 ;  /* 0x0000000108097824 */ /* 0x000fe200078e0209 */
[----:B------:R-:W-:-:S03]  /*0410*/  LEA.HI.X.SX32 R5, R0, UR7, 0x1, P6 ;  /* 0x0000000700057c11 */ /* 0x000fc6000b0f0eff */
[----:B------:R-:W-:Y:S04]  /*0420*/  STG.E.64 desc[UR4][R2.64], R6 ;  /* 0x0000000602007986 */ /* 0x000fe8000c101b04 */
[----:B------:R-:W-:Y:S01]  /*0430*/  STG.E.U16 desc[UR4][R4.64], R9 ;  /* 0x0000000904007986 */ /* 0x000fe2000c101504 */
[----:B------:R-:W-:Y:S05]  /*0440*/  EXIT ;  /* 0x000000000000794d */ /* 0x000fea0003800000 */
.L_x_0:
[----:B------:R-:W-:-:S00]  /*0450*/  BRA `(.L_x_0) ;  /* 0xfffffffc00fc7947 */ /* 0x000fc0000383ffff */
[----:B------:R-:W-:-:S00]  /*0460*/  NOP ;  /* 0x0000000000007918 */ /* 0x000fc00000000000 */
        /* <DEDUP_REMOVED lines=9> */
.L_x_1:


//--------------------- .nv.global.init           --------------------------
	.section	.nv.global.init,"aw",@progbits
.nv.global.init:
	.type		_$_str,@object
	.size		_$_str,(_$_str_$_2 - _$_str)
_$_str:
        /*0000*/ 	.byte	0x5f, 0x5f, 0x43, 0x55, 0x44, 0x41, 0x5f, 0x46, 0x54, 0x5a, 0x00
	.type		_$_str_$_2,@object
	.size		_$_str_$_2,(.L_1 - _$_str_$_2)
_$_str_$_2:
        /*000b*/ 	.byte	0x5f, 0x5f, 0x43, 0x55, 0x44, 0x41, 0x5f, 0x50, 0x52, 0x45, 0x43, 0x5f, 0x53, 0x51, 0x52, 0x54
        /*001b*/ 	.byte	0x00
.L_1:


//--------------------- .nv.constant0.triton_poi_fused__native_batch_norm_legit_no_training_hardtanh_hardtanh_backward_21 --------------------------
	.section	.nv.constant0.triton_poi_fused__native_batch_norm_legit_no_training_hardtanh_hardtanh_backward_21,"a",@progbits
	.sectionflags	@""
	.align	4
.nv.constant0.triton_poi_fused__native_batch_norm_legit_no_training_hardtanh_hardtanh_backward_21:
	.zero		588
